//
// Generated by NVIDIA NVVM Compiler
//
// Compiler Build ID: CL-36424714
// Cuda compilation tools, release 13.0, V13.0.88
// Based on NVVM 20.0.0
//

.version 9.0
.target sm_100
.address_size 64

	// .globl	_Z25maximumMark_atomic_kernelP15student_records
.global .align 4 .f32 d_max_mark;
.global .align 4 .u32 d_max_mark_student_id;
.global .align 4 .u32 lock;
// _ZZ28maximumMark_recursive_kernelP15student_recordsS0_E18shared_memory_data has been demoted
// _ZZ21maximumMark_SM_kernelP15student_recordsS0_E29shared_memory_data_student_id has been demoted
// _ZZ21maximumMark_SM_kernelP15student_recordsS0_E34shared_memory_data_assignment_mark has been demoted

.visible .entry _Z25maximumMark_atomic_kernelP15student_records(
	.param .u64 .ptr .align 1 _Z25maximumMark_atomic_kernelP15student_records_param_0
)
{
	.reg .pred 	%p<3>;
	.reg .b32 	%r<8>;
	.reg .b32 	%f<3>;
	.reg .b64 	%rd<5>;

	ld.param.u64 	%rd1, [_Z25maximumMark_atomic_kernelP15student_records_param_0];
	cvta.to.global.u64 	%rd2, %rd1;
	mov.u32 	%r2, %ctaid.x;
	mov.u32 	%r3, %ntid.x;
	mov.u32 	%r4, %tid.x;
	mad.lo.s32 	%r5, %r2, %r3, %r4;
	mul.wide.s32 	%rd3, %r5, 4;
	add.s64 	%rd4, %rd2, %rd3;
	ld.global.f32 	%f1, [%rd4+3276800];
	ld.global.u32 	%r1, [%rd4];
	ld.global.f32 	%f2, [d_max_mark];
$L__BB0_1:
	atom.relaxed.global.cas.b32 	%r6, [lock], 0, 1;
	setp.ne.s32 	%p1, %r6, 0;
	@%p1 bra 	$L__BB0_1;
	setp.geu.f32 	%p2, %f2, %f1;
	@%p2 bra 	$L__BB0_4;
	st.global.u32 	[d_max_mark_student_id], %r1;
	st.global.f32 	[d_max_mark], %f1;
$L__BB0_4:
	atom.global.exch.b32 	%r7, [lock], 0;
	ret;

}
	// .globl	_Z28maximumMark_recursive_kernelP15student_recordsS0_
.visible .entry _Z28maximumMark_recursive_kernelP15student_recordsS0_(
	.param .u64 .ptr .align 1 _Z28maximumMark_recursive_kernelP15student_recordsS0__param_0,
	.param .u64 .ptr .align 1 _Z28maximumMark_recursive_kernelP15student_recordsS0__param_1
)
{
	.reg .pred 	%p<3>;
	.reg .b32 	%r<16>;
	.reg .b32 	%f<5>;
	.reg .b64 	%rd<9>;
	// demoted variable
	.shared .align 4 .b8 _ZZ28maximumMark_recursive_kernelP15student_recordsS0_E18shared_memory_data[1032];
	ld.param.u64 	%rd2, [_Z28maximumMark_recursive_kernelP15student_recordsS0__param_0];
	ld.param.u64 	%rd1, [_Z28maximumMark_recursive_kernelP15student_recordsS0__param_1];
	cvta.to.global.u64 	%rd3, %rd2;
	mov.u32 	%r3, %ctaid.x;
	mov.u32 	%r4, %ntid.x;
	mov.u32 	%r5, %tid.x;
	mad.lo.s32 	%r1, %r3, %r4, %r5;
	mul.wide.s32 	%rd4, %r1, 4;
	add.s64 	%rd5, %rd3, %rd4;
	ld.global.u32 	%r6, [%rd5];
	shl.b32 	%r7, %r1, 3;
	and.b32  	%r8, %r7, 1016;
	mov.u32 	%r9, _ZZ28maximumMark_recursive_kernelP15student_recordsS0_E18shared_memory_data;
	add.s32 	%r2, %r9, %r8;
	st.shared.u32 	[%r2], %r6;
	ld.global.f32 	%f1, [%rd5+3276800];
	st.shared.f32 	[%r2+4], %f1;
	mov.b32 	%r10, 0;
	st.shared.u32 	[_ZZ28maximumMark_recursive_kernelP15student_recordsS0_E18shared_memory_data+1024], %r10;
	st.shared.u32 	[_ZZ28maximumMark_recursive_kernelP15student_recordsS0_E18shared_memory_data+1028], %r10;
	bar.sync 	0;
	and.b32  	%r11, %r1, 1;
	setp.eq.b32 	%p1, %r11, 1;
	@%p1 bra 	$L__BB1_2;
	cvta.to.global.u64 	%rd6, %rd1;
	ld.shared.f32 	%f2, [%r2+4];
	ld.shared.f32 	%f3, [%r2+12];
	setp.leu.f32 	%p2, %f2, %f3;
	selp.b32 	%r12, 8, 0, %p2;
	add.s32 	%r13, %r2, %r12;
	ld.shared.u32 	%r14, [%r13];
	shr.s32 	%r15, %r1, 1;
	mul.wide.s32 	%rd7, %r15, 4;
	add.s64 	%rd8, %rd6, %rd7;
	st.global.u32 	[%rd8], %r14;
	ld.shared.f32 	%f4, [%r13+4];
	st.global.f32 	[%rd8+3276800], %f4;
$L__BB1_2:
	ret;

}
	// .globl	_Z21maximumMark_SM_kernelP15student_recordsS0_
.visible .entry _Z21maximumMark_SM_kernelP15student_recordsS0_(
	.param .u64 .ptr .align 1 _Z21maximumMark_SM_kernelP15student_recordsS0__param_0,
	.param .u64 .ptr .align 1 _Z21maximumMark_SM_kernelP15student_recordsS0__param_1
)
{
	.reg .pred 	%p<3>;
	.reg .b32 	%r<20>;
	.reg .b32 	%f<5>;
	.reg .b64 	%rd<9>;
	// demoted variable
	.shared .align 128 .b8 _ZZ21maximumMark_SM_kernelP15student_recordsS0_E29shared_memory_data_student_id[516];
	// demoted variable
	.shared .align 128 .b8 _ZZ21maximumMark_SM_kernelP15student_recordsS0_E34shared_memory_data_assignment_mark[516];
	ld.param.u64 	%rd2, [_Z21maximumMark_SM_kernelP15student_recordsS0__param_0];
	ld.param.u64 	%rd1, [_Z21maximumMark_SM_kernelP15student_recordsS0__param_1];
	cvta.to.global.u64 	%rd3, %rd2;
	mov.u32 	%r4, %ctaid.x;
	mov.u32 	%r5, %ntid.x;
	mov.u32 	%r6, %tid.x;
	mad.lo.s32 	%r7, %r4, %r5, %r6;
	and.b32  	%r1, %r7, 127;
	mul.wide.s32 	%rd4, %r7, 4;
	add.s64 	%rd5, %rd3, %rd4;
	ld.global.u32 	%r8, [%rd5];
	shl.b32 	%r9, %r7, 2;
	and.b32  	%r10, %r9, 508;
	mov.u32 	%r11, _ZZ21maximumMark_SM_kernelP15student_recordsS0_E29shared_memory_data_student_id;
	add.s32 	%r2, %r11, %r10;
	st.shared.u32 	[%r2], %r8;
	ld.global.f32 	%f1, [%rd5+3276800];
	mov.u32 	%r12, _ZZ21maximumMark_SM_kernelP15student_recordsS0_E34shared_memory_data_assignment_mark;
	add.s32 	%r3, %r12, %r10;
	st.shared.f32 	[%r3], %f1;
	mov.b32 	%r13, 0;
	st.shared.u32 	[_ZZ21maximumMark_SM_kernelP15student_recordsS0_E34shared_memory_data_assignment_mark+512], %r13;
	bar.sync 	0;
	and.b32  	%r14, %r7, 1;
	setp.eq.b32 	%p1, %r14, 1;
	@%p1 bra 	$L__BB2_2;
	cvta.to.global.u64 	%rd6, %rd1;
	ld.shared.f32 	%f2, [%r3];
	ld.shared.f32 	%f3, [%r3+4];
	setp.leu.f32 	%p2, %f2, %f3;
	selp.b32 	%r15, 4, 0, %p2;
	add.s32 	%r16, %r2, %r15;
	ld.shared.u32 	%r17, [%r16];
	shr.u32 	%r18, %r1, 1;
	mul.wide.u32 	%rd7, %r18, 4;
	add.s64 	%rd8, %rd6, %rd7;
	st.global.u32 	[%rd8], %r17;
	add.s32 	%r19, %r3, %r15;
	ld.shared.f32 	%f4, [%r19];
	st.global.f32 	[%rd8+3276800], %f4;
$L__BB2_2:
	ret;

}
	// .globl	_Z26maximumMark_shuffle_kernelP15student_recordsS0_
.visible .entry _Z26maximumMark_shuffle_kernelP15student_recordsS0_(
	.param .u64 .ptr .align 1 _Z26maximumMark_shuffle_kernelP15student_recordsS0__param_0,
	.param .u64 .ptr .align 1 _Z26maximumMark_shuffle_kernelP15student_recordsS0__param_1
)
{
	.reg .pred 	%p<16>;
	.reg .b32 	%r<28>;
	.reg .b32 	%f<3>;
	.reg .b64 	%rd<10>;

	ld.param.u64 	%rd1, [_Z26maximumMark_shuffle_kernelP15student_recordsS0__param_0];
	ld.param.u64 	%rd2, [_Z26maximumMark_shuffle_kernelP15student_recordsS0__param_1];
	cvta.to.global.u64 	%rd3, %rd1;
	mov.u32 	%r1, %ctaid.x;
	mov.u32 	%r2, %ntid.x;
	mov.u32 	%r3, %tid.x;
	mad.lo.s32 	%r4, %r1, %r2, %r3;
	mul.wide.s32 	%rd4, %r4, 4;
	add.s64 	%rd5, %rd3, %rd4;
	ld.global.f32 	%f1, [%rd5+3276800];
	cvt.rzi.s32.f32 	%r5, %f1;
	ld.global.u32 	%r6, [%rd5];
	shfl.sync.down.b32	%r7|%p1, %r6, 16, 31, -1;
	shfl.sync.down.b32	%r8|%p2, %r5, 16, 31, -1;
	setp.gt.s32 	%p3, %r8, %r5;
	selp.b32 	%r9, %r7, %r6, %p3;
	max.s32 	%r10, %r8, %r5;
	shfl.sync.down.b32	%r11|%p4, %r9, 8, 31, -1;
	shfl.sync.down.b32	%r12|%p5, %r10, 8, 31, -1;
	setp.gt.s32 	%p6, %r12, %r10;
	selp.b32 	%r13, %r11, %r9, %p6;
	max.s32 	%r14, %r12, %r10;
	shfl.sync.down.b32	%r15|%p7, %r13, 4, 31, -1;
	shfl.sync.down.b32	%r16|%p8, %r14, 4, 31, -1;
	setp.gt.s32 	%p9, %r16, %r14;
	selp.b32 	%r17, %r15, %r13, %p9;
	max.s32 	%r18, %r16, %r14;
	shfl.sync.down.b32	%r19|%p10, %r17, 2, 31, -1;
	shfl.sync.down.b32	%r20|%p11, %r18, 2, 31, -1;
	setp.gt.s32 	%p12, %r20, %r18;
	selp.b32 	%r21, %r19, %r17, %p12;
	max.s32 	%r22, %r20, %r18;
	shfl.sync.down.b32	%r23|%p13, %r21, 1, 31, -1;
	shfl.sync.down.b32	%r24|%p14, %r22, 1, 31, -1;
	setp.gt.s32 	%p15, %r24, %r22;
	selp.b32 	%r25, %r23, %r21, %p15;
	max.s32 	%r26, %r24, %r22;
	cvta.to.global.u64 	%rd6, %rd2;
	shl.b32 	%r27, %r4, 2;
	cvt.u64.u32 	%rd7, %r27;
	and.b64  	%rd8, %rd7, 124;
	add.s64 	%rd9, %rd6, %rd8;
	st.global.u32 	[%rd9], %r25;
	cvt.rn.f32.s32 	%f2, %r26;
	st.global.f32 	[%rd9+3276800], %f2;
	ret;

}


// ===== COMPILED SASS (sm_100) =====

	.target	sm_100

	.elftype	@"ET_EXEC"


//--------------------- .note.nv.tkinfo           --------------------------
	.section	.note.nv.tkinfo,"",@"SHT_NOTE"
	.sectionflags	@"SHF_NOTE_NV_TKINFO"
	.tkinfo
        /*0018*/ 	.word	0x00000002
        /*0030*/ 	.string	""
        /*0030*/ 	.string	"ptxas"
        /*0030*/ 	.string	"Cuda compilation tools, release 13.0, V13.0.88"
        /*0030*/ 	.string	"Build cuda_13.0.r13.0/compiler.36424714_0"
        /*0030*/ 	.string	"-arch sm_100 -m 64 "



//--------------------- .note.nv.cuinfo           --------------------------
	.section	.note.nv.cuinfo,"",@"SHT_NOTE"
	.sectionflags	@"SHF_NOTE_NV_CUINFO"
        /*0018*/ 	.short	0x0002
        /*001a*/ 	.short	0x0064
        /*001c*/ 	.short	0x0082
	.zero		2


//--------------------- .nv.info                  --------------------------
	.section	.nv.info,"",@"SHT_CUDA_INFO"
	.align	4


	//----- nvinfo : EIATTR_REGCOUNT
	.align		4
        /*0000*/ 	.byte	0x04, 0x2f
        /*0002*/ 	.short	(.L_4 - .L_3)
	.align		4
.L_3:
        /*0004*/ 	.word	index@(_Z25maximumMark_atomic_kernelP15student_records)
        /*0008*/ 	.word	0x00000010


	//----- nvinfo : EIATTR_FRAME_SIZE
	.align		4
.L_4:
        /*000c*/ 	.byte	0x04, 0x11
        /*000e*/ 	.short	(.L_6 - .L_5)
	.align		4
.L_5:
        /*0010*/ 	.word	index@(_Z25maximumMark_atomic_kernelP15student_records)
        /*0014*/ 	.word	0x00000000


	//----- nvinfo : EIATTR_REGCOUNT
	.align		4
.L_6:
        /*0018*/ 	.byte	0x04, 0x2f
        /*001a*/ 	.short	(.L_8 - .L_7)
	.align		4
.L_7:
        /*001c*/ 	.word	index@(_Z28maximumMark_recursive_kernelP15student_recordsS0_)
        /*0020*/ 	.word	0x0000000a


	//----- nvinfo : EIATTR_FRAME_SIZE
	.align		4
.L_8:
        /*0024*/ 	.byte	0x04, 0x11
        /*0026*/ 	.short	(.L_10 - .L_9)
	.align		4
.L_9:
        /*0028*/ 	.word	index@(_Z28maximumMark_recursive_kernelP15student_recordsS0_)
        /*002c*/ 	.word	0x00000000


	//----- nvinfo : EIATTR_REGCOUNT
	.align		4
.L_10:
        /*0030*/ 	.byte	0x04, 0x2f
        /*0032*/ 	.short	(.L_12 - .L_11)
	.align		4
.L_11:
        /*0034*/ 	.word	index@(_Z21maximumMark_SM_kernelP15student_recordsS0_)
        /*0038*/ 	.word	0x0000000e


	//----- nvinfo : EIATTR_FRAME_SIZE
	.align		4
.L_12:
        /*003c*/ 	.byte	0x04, 0x11
        /*003e*/ 	.short	(.L_14 - .L_13)
	.align		4
.L_13:
        /*0040*/ 	.word	index@(_Z21maximumMark_SM_kernelP15student_recordsS0_)
        /*0044*/ 	.word	0x00000000


	//----- nvinfo : EIATTR_REGCOUNT
	.align		4
.L_14:
        /*0048*/ 	.byte	0x04, 0x2f
        /*004a*/ 	.short	(.L_16 - .L_15)
	.align		4
.L_15:
        /*004c*/ 	.word	index@(_Z26maximumMark_shuffle_kernelP15student_recordsS0_)
        /*0050*/ 	.word	0x0000000e


	//----- nvinfo : EIATTR_FRAME_SIZE
	.align		4
.L_16:
        /*0054*/ 	.byte	0x04, 0x11
        /*0056*/ 	.short	(.L_18 - .L_17)
	.align		4
.L_17:
        /*0058*/ 	.word	index@(_Z26maximumMark_shuffle_kernelP15student_recordsS0_)
        /*005c*/ 	.word	0x00000000


	//----- nvinfo : EIATTR_MIN_STACK_SIZE
	.align		4
.L_18:
        /*0060*/ 	.byte	0x04, 0x12
        /*0062*/ 	.short	(.L_20 - .L_19)
	.align		4
.L_19:
        /*0064*/ 	.word	index@(_Z26maximumMark_shuffle_kernelP15student_recordsS0_)
        /*0068*/ 	.word	0x00000000


	//----- nvinfo : EIATTR_MIN_STACK_SIZE
	.align		4
.L_20:
        /*006c*/ 	.byte	0x04, 0x12
        /*006e*/ 	.short	(.L_22 - .L_21)
	.align		4
.L_21:
        /*0070*/ 	.word	index@(_Z21maximumMark_SM_kernelP15student_recordsS0_)
        /*0074*/ 	.word	0x00000000


	//----- nvinfo : EIATTR_MIN_STACK_SIZE
	.align		4
.L_22:
        /*0078*/ 	.byte	0x04, 0x12
        /*007a*/ 	.short	(.L_24 - .L_23)
	.align		4
.L_23:
        /*007c*/ 	.word	index@(_Z28maximumMark_recursive_kernelP15student_recordsS0_)
        /*0080*/ 	.word	0x00000000


	//----- nvinfo : EIATTR_MIN_STACK_SIZE
	.align		4
.L_24:
        /*0084*/ 	.byte	0x04, 0x12
        /*0086*/ 	.short	(.L_26 - .L_25)
	.align		4
.L_25:
        /*0088*/ 	.word	index@(_Z25maximumMark_atomic_kernelP15student_records)
        /*008c*/ 	.word	0x00000000
.L_26:


//--------------------- .nv.compat                --------------------------
	.section	.nv.compat,"",@"SHT_CUDA_COMPAT_INFO"
	.align	4
        /*0000*/ 	.byte	0x02, 0x09, 0x00, 0x00, 0x02, 0x02, 0x01, 0x00, 0x02, 0x05, 0x05, 0x00, 0x03, 0x07, 0x01, 0x01
        /*0010*/ 	.byte	0x02, 0x03, 0x00, 0x00, 0x02, 0x06, 0x01, 0x00, 0x04, 0x0b, 0x08, 0x00, 0x09, 0x00, 0x00, 0x00
        /*0020*/ 	.byte	0x00, 0x00, 0x00, 0x00


//--------------------- .nv.info._Z26maximumMark_shuffle_kernelP15student_recordsS0_ --------------------------
	.section	.nv.info._Z26maximumMark_shuffle_kernelP15student_recordsS0_,"",@"SHT_CUDA_INFO"
	.sectionflags	@""
	.align	4


	//----- nvinfo : EIATTR_CUDA_API_VERSION
	.align		4
        /*0000*/ 	.byte	0x04, 0x37
        /*0002*/ 	.short	(.L_28 - .L_27)
.L_27:
        /*0004*/ 	.word	0x00000082


	//----- nvinfo : EIATTR_KPARAM_INFO
	.align		4
.L_28:
        /*0008*/ 	.byte	0x04, 0x17
        /*000a*/ 	.short	(.L_30 - .L_29)
.L_29:
        /*000c*/ 	.word	0x00000000
        /*0010*/ 	.short	0x0001
        /*0012*/ 	.short	0x0008
        /*0014*/ 	.byte	0x00, 0xf5, 0x21, 0x00


	//----- nvinfo : EIATTR_KPARAM_INFO
	.align		4
.L_30:
        /*0018*/ 	.byte	0x04, 0x17
        /*001a*/ 	.short	(.L_32 - .L_31)
.L_31:
        /*001c*/ 	.word	0x00000000
        /*0020*/ 	.short	0x0000
        /*0022*/ 	.short	0x0000
        /*0024*/ 	.byte	0x00, 0xf5, 0x21, 0x00


	//----- nvinfo : EIATTR_SPARSE_MMA_MASK
	.align		4
.L_32:
        /*0028*/ 	.byte	0x03, 0x50
        /*002a*/ 	.short	0x0000


	//----- nvinfo : EIATTR_MAXREG_COUNT
	.align		4
        /*002c*/ 	.byte	0x03, 0x1b
        /*002e*/ 	.short	0x00ff


	//----- nvinfo : EIATTR_MERCURY_ISA_VERSION
	.align		4
        /*0030*/ 	.byte	0x03, 0x5f
        /*0032*/ 	.short	0x0101


	//----- nvinfo : EIATTR_COOP_GROUP_MASK_REGIDS
	.align		4
        /*0034*/ 	.byte	0x04, 0x29
        /*0036*/ 	.short	(.L_34 - .L_33)


	//   ....[0]....
.L_33:
        /*0038*/ 	.word	0xffffffff


	//   ....[1]....
        /*003c*/ 	.word	0xffffffff


	//   ....[2]....
        /*0040*/ 	.word	0xffffffff


	//   ....[3]....
        /*0044*/ 	.word	0xffffffff


	//   ....[4]....
        /*0048*/ 	.word	0xffffffff


	//   ....[5]....
        /*004c*/ 	.word	0xffffffff


	//   ....[6]....
        /*0050*/ 	.word	0xffffffff


	//   ....[7]....
        /*0054*/ 	.word	0xffffffff


	//   ....[8]....
        /*0058*/ 	.word	0xffffffff


	//   ....[9]....
        /*005c*/ 	.word	0xffffffff


	//----- nvinfo : EIATTR_COOP_GROUP_INSTR_OFFSETS
	.align		4
.L_34:
        /*0060*/ 	.byte	0x04, 0x28
        /*0062*/ 	.short	(.L_36 - .L_35)


	//   ....[0]....
.L_35:
        /*0064*/ 	.word	0x000000e0


	//   ....[1]....
        /*0068*/ 	.word	0x000000f0


	//   ....[2]....
        /*006c*/ 	.word	0x00000130


	//   ....[3]....
        /*0070*/ 	.word	0x00000140


	//   ....[4]....
        /*0074*/ 	.word	0x00000180


	//   ....[5]....
        /*0078*/ 	.word	0x00000190


	//   ....[6]....
        /*007c*/ 	.word	0x000001d0


	//   ....[7]....
        /*0080*/ 	.word	0x000001e0


	//   ....[8]....
        /*0084*/ 	.word	0x00000220


	//   ....[9]....
        /*0088*/ 	.word	0x00000250


	//----- nvinfo : EIATTR_VRC_CTA_INIT_COUNT
	.align		4
.L_36:
        /*008c*/ 	.byte	0x02, 0x4a
	.zero		1
	.zero		1


	//----- nvinfo : EIATTR_EXIT_INSTR_OFFSETS
	.align		4
        /*0090*/ 	.byte	0x04, 0x1c
        /*0092*/ 	.short	(.L_38 - .L_37)


	//   ....[0]....
.L_37:
        /*0094*/ 	.word	0x000002c0


	//----- nvinfo : EIATTR_CBANK_PARAM_SIZE
	.align		4
.L_38:
        /*0098*/ 	.byte	0x03, 0x19
        /*009a*/ 	.short	0x0010


	//----- nvinfo : EIATTR_PARAM_CBANK
	.align		4
        /*009c*/ 	.byte	0x04, 0x0a
        /*009e*/ 	.short	(.L_40 - .L_39)
	.align		4
.L_39:
        /*00a0*/ 	.word	index@(.nv.constant0._Z26maximumMark_shuffle_kernelP15student_recordsS0_)
        /*00a4*/ 	.short	0x0380
        /*00a6*/ 	.short	0x0010


	//----- nvinfo : EIATTR_SW_WAR
	.align		4
.L_40:
        /*00a8*/ 	.byte	0x04, 0x36
        /*00aa*/ 	.short	(.L_42 - .L_41)
.L_41:
        /*00ac*/ 	.word	0x00000008
.L_42:


//--------------------- .nv.info._Z21maximumMark_SM_kernelP15student_recordsS0_ --------------------------
	.section	.nv.info._Z21maximumMark_SM_kernelP15student_recordsS0_,"",@"SHT_CUDA_INFO"
	.sectionflags	@""
	.align	4


	//----- nvinfo : EIATTR_CUDA_API_VERSION
	.align		4
        /*0000*/ 	.byte	0x04, 0x37
        /*0002*/ 	.short	(.L_44 - .L_43)
.L_43:
        /*0004*/ 	.word	0x00000082


	//----- nvinfo : EIATTR_KPARAM_INFO
	.align		4
.L_44:
        /*0008*/ 	.byte	0x04, 0x17
        /*000a*/ 	.short	(.L_46 - .L_45)
.L_45:
        /*000c*/ 	.word	0x00000000
        /*0010*/ 	.short	0x0001
        /*0012*/ 	.short	0x0008
        /*0014*/ 	.byte	0x00, 0xf5, 0x21, 0x00


	//----- nvinfo : EIATTR_KPARAM_INFO
	.align		4
.L_46:
        /*0018*/ 	.byte	0x04, 0x17
        /*001a*/ 	.short	(.L_48 - .L_47)
.L_47:
        /*001c*/ 	.word	0x00000000
        /*0020*/ 	.short	0x0000
        /*0022*/ 	.short	0x0000
        /*0024*/ 	.byte	0x00, 0xf5, 0x21, 0x00


	//----- nvinfo : EIATTR_SPARSE_MMA_MASK
	.align		4
.L_48:
        /*0028*/ 	.byte	0x03, 0x50
        /*002a*/ 	.short	0x0000


	//----- nvinfo : EIATTR_MAXREG_COUNT
	.align		4
        /*002c*/ 	.byte	0x03, 0x1b
        /*002e*/ 	.short	0x00ff


	//----- nvinfo : EIATTR_NUM_BARRIERS
	.align		4
        /*0030*/ 	.byte	0x02, 0x4c
        /*0032*/ 	.byte	0x01
	.zero		1


	//----- nvinfo : EIATTR_MERCURY_ISA_VERSION
	.align		4
        /*0034*/ 	.byte	0x03, 0x5f
        /*0036*/ 	.short	0x0101


	//----- nvinfo : EIATTR_VRC_CTA_INIT_COUNT
	.align		4
        /*0038*/ 	.byte	0x02, 0x4a
	.zero		1
	.zero		1


	//----- nvinfo : EIATTR_EXIT_INSTR_OFFSETS
	.align		4
        /*003c*/ 	.byte	0x04, 0x1c
        /*003e*/ 	.short	(.L_50 - .L_49)


	//   ....[0]....
.L_49:
        /*0040*/ 	.word	0x00000190


	//   ....[1]....
        /*0044*/ 	.word	0x00000280


	//----- nvinfo : EIATTR_CBANK_PARAM_SIZE
	.align		4
.L_50:
        /*0048*/ 	.byte	0x03, 0x19
        /*004a*/ 	.short	0x0010


	//----- nvinfo : EIATTR_PARAM_CBANK
	.align		4
        /*004c*/ 	.byte	0x04, 0x0a
        /*004e*/ 	.short	(.L_52 - .L_51)
	.align		4
.L_51:
        /*0050*/ 	.word	index@(.nv.constant0._Z21maximumMark_SM_kernelP15student_recordsS0_)
        /*0054*/ 	.short	0x0380
        /*0056*/ 	.short	0x0010


	//----- nvinfo : EIATTR_SW_WAR
	.align		4
.L_52:
        /*0058*/ 	.byte	0x04, 0x36
        /*005a*/ 	.short	(.L_54 - .L_53)
.L_53:
        /*005c*/ 	.word	0x00000008
.L_54:


//--------------------- .nv.info._Z28maximumMark_recursive_kernelP15student_recordsS0_ --------------------------
	.section	.nv.info._Z28maximumMark_recursive_kernelP15student_recordsS0_,"",@"SHT_CUDA_INFO"
	.sectionflags	@""
	.align	4


	//----- nvinfo : EIATTR_CUDA_API_VERSION
	.align		4
        /*0000*/ 	.byte	0x04, 0x37
        /*0002*/ 	.short	(.L_56 - .L_55)
.L_55:
        /*0004*/ 	.word	0x00000082


	//----- nvinfo : EIATTR_KPARAM_INFO
	.align		4
.L_56:
        /*0008*/ 	.byte	0x04, 0x17
        /*000a*/ 	.short	(.L_58 - .L_57)
.L_57:
        /*000c*/ 	.word	0x00000000
        /*0010*/ 	.short	0x0001
        /*0012*/ 	.short	0x0008
        /*0014*/ 	.byte	0x00, 0xf5, 0x21, 0x00


	//----- nvinfo : EIATTR_KPARAM_INFO
	.align		4
.L_58:
        /*0018*/ 	.byte	0x04, 0x17
        /*001a*/ 	.short	(.L_60 - .L_59)
.L_59:
        /*001c*/ 	.word	0x00000000
        /*0020*/ 	.short	0x0000
        /*0022*/ 	.short	0x0000
        /*0024*/ 	.byte	0x00, 0xf5, 0x21, 0x00


	//----- nvinfo : EIATTR_SPARSE_MMA_MASK
	.align		4
.L_60:
        /*0028*/ 	.byte	0x03, 0x50
        /*002a*/ 	.short	0x0000


	//----- nvinfo : EIATTR_MAXREG_COUNT
	.align		4
        /*002c*/ 	.byte	0x03, 0x1b
        /*002e*/ 	.short	0x00ff


	//----- nvinfo : EIATTR_NUM_BARRIERS
	.align		4
        /*0030*/ 	.byte	0x02, 0x4c
        /*0032*/ 	.byte	0x01
	.zero		1


	//----- nvinfo : EIATTR_MERCURY_ISA_VERSION
	.align		4
        /*0034*/ 	.byte	0x03, 0x5f
        /*0036*/ 	.short	0x0101


	//----- nvinfo : EIATTR_VRC_CTA_INIT_COUNT
	.align		4
        /*0038*/ 	.byte	0x02, 0x4a
	.zero		1
	.zero		1


	//----- nvinfo : EIATTR_EXIT_INSTR_OFFSETS
	.align		4
        /*003c*/ 	.byte	0x04, 0x1c
        /*003e*/ 	.short	(.L_62 - .L_61)


	//   ....[0]....
.L_61:
        /*0040*/ 	.word	0x00000150


	//   ....[1]....
        /*0044*/ 	.word	0x00000210


	//----- nvinfo : EIATTR_CBANK_PARAM_SIZE
	.align		4
.L_62:
        /*0048*/ 	.byte	0x03, 0x19
        /*004a*/ 	.short	0x0010


	//----- nvinfo : EIATTR_PARAM_CBANK
	.align		4
        /*004c*/ 	.byte	0x04, 0x0a
        /*004e*/ 	.short	(.L_64 - .L_63)
	.align		4
.L_63:
        /*0050*/ 	.word	index@(.nv.constant0._Z28maximumMark_recursive_kernelP15student_recordsS0_)
        /*0054*/ 	.short	0x0380
        /*0056*/ 	.short	0x0010


	//----- nvinfo : EIATTR_SW_WAR
	.align		4
.L_64:
        /*0058*/ 	.byte	0x04, 0x36
        /*005a*/ 	.short	(.L_66 - .L_65)
.L_65:
        /*005c*/ 	.word	0x00000008
.L_66:


//--------------------- .nv.info._Z25maximumMark_atomic_kernelP15student_records --------------------------
	.section	.nv.info._Z25maximumMark_atomic_kernelP15student_records,"",@"SHT_CUDA_INFO"
	.sectionflags	@""
	.align	4


	//----- nvinfo : EIATTR_CUDA_API_VERSION
	.align		4
        /*0000*/ 	.byte	0x04, 0x37
        /*0002*/ 	.short	(.L_68 - .L_67)
.L_67:
        /*0004*/ 	.word	0x00000082


	//----- nvinfo : EIATTR_KPARAM_INFO
	.align		4
.L_68:
        /*0008*/ 	.byte	0x04, 0x17
        /*000a*/ 	.short	(.L_70 - .L_69)
.L_69:
        /*000c*/ 	.word	0x00000000
        /*0010*/ 	.short	0x0000
        /*0012*/ 	.short	0x0000
        /*0014*/ 	.byte	0x00, 0xf5, 0x21, 0x00


	//----- nvinfo : EIATTR_SPARSE_MMA_MASK
	.align		4
.L_70:
        /*0018*/ 	.byte	0x03, 0x50
        /*001a*/ 	.short	0x0000


	//----- nvinfo : EIATTR_MAXREG_COUNT
	.align		4
        /*001c*/ 	.byte	0x03, 0x1b
        /*001e*/ 	.short	0x00ff


	//----- nvinfo : EIATTR_MERCURY_ISA_VERSION
	.align		4
        /*0020*/ 	.byte	0x03, 0x5f
        /*0022*/ 	.short	0x0101


	//----- nvinfo : EIATTR_VRC_CTA_INIT_COUNT
	.align		4
        /*0024*/ 	.byte	0x02, 0x4a
	.zero		1
	.zero		1


	//----- nvinfo : EIATTR_EXIT_INSTR_OFFSETS
	.align		4
        /*0028*/ 	.byte	0x04, 0x1c
        /*002a*/ 	.short	(.L_72 - .L_71)


	//   ....[0]....
.L_71:
        /*002c*/ 	.word	0x000001a0


	//----- nvinfo : EIATTR_CRS_STACK_SIZE
	.align		4
.L_72:
        /*0030*/ 	.byte	0x04, 0x1e
        /*0032*/ 	.short	(.L_74 - .L_73)
.L_73:
        /*0034*/ 	.word	0x00000000


	//----- nvinfo : EIATTR_CBANK_PARAM_SIZE
	.align		4
.L_74:
        /*0038*/ 	.byte	0x03, 0x19
        /*003a*/ 	.short	0x0008


	//----- nvinfo : EIATTR_PARAM_CBANK
	.align		4
        /*003c*/ 	.byte	0x04, 0x0a
        /*003e*/ 	.short	(.L_76 - .L_75)
	.align		4
.L_75:
        /*0040*/ 	.word	index@(.nv.constant0._Z25maximumMark_atomic_kernelP15student_records)
        /*0044*/ 	.short	0x0380
        /*0046*/ 	.short	0x0008


	//----- nvinfo : EIATTR_SW_WAR
	.align		4
.L_76:
        /*0048*/ 	.byte	0x04, 0x36
        /*004a*/ 	.short	(.L_78 - .L_77)
.L_77:
        /*004c*/ 	.word	0x00000008
.L_78:


//--------------------- .nv.callgraph             --------------------------
	.section	.nv.callgraph,"",@"SHT_CUDA_CALLGRAPH"
	.align	4
	.sectionentsize	8
	.align		4
        /*0000*/ 	.word	0x00000000
	.align		4
        /*0004*/ 	.word	0xffffffff
	.align		4
        /*0008*/ 	.word	0x00000000
	.align		4
        /*000c*/ 	.word	0xfffffffe
	.align		4
        /*0010*/ 	.word	0x00000000
	.align		4
        /*0014*/ 	.word	0xfffffffd
	.align		4
        /*0018*/ 	.word	0x00000000
	.align		4
        /*001c*/ 	.word	0xfffffffc


//--------------------- .nv.constant4             --------------------------
	.section	.nv.constant4,"a",@progbits
	.align	8
	.align		8
.nv.constant4:
        /*0000*/ 	.dword	d_max_mark
	.align		8
        /*0008*/ 	.dword	d_max_mark_student_id
	.align		8
        /*0010*/ 	.dword	lock


//--------------------- .text._Z26maximumMark_shuffle_kernelP15student_recordsS0_ --------------------------
	.section	.text._Z26maximumMark_shuffle_kernelP15student_recordsS0_,"ax",@progbits
	.align	128
        .global         _Z26maximumMark_shuffle_kernelP15student_recordsS0_
        .type           _Z26maximumMark_shuffle_kernelP15student_recordsS0_,@function
        .size           _Z26maximumMark_shuffle_kernelP15student_recordsS0_,(.L_x_6 - _Z26maximumMark_shuffle_kernelP15student_recordsS0_)
        .other          _Z26maximumMark_shuffle_kernelP15student_recordsS0_,@"STO_CUDA_ENTRY STV_DEFAULT"
_Z26maximumMark_shuffle_kernelP15student_recordsS0_:
.text._Z26maximumMark_shuffle_kernelP15student_recordsS0_:
[----:B------:R-:W-:Y:S01]  /*0000*/  LDC R1, c[0x0][0x37c] ;  /* 0x0000df00ff017b82 */ /* 0x000fe20000000800 */
[----:B------:R-:W0:Y:S07]  /*0010*/  S2R R0, SR_TID.X ;  /* 0x0000000000007919 */ /* 0x000e2e0000002100 */
[----:B------:R-:W0:Y:S01]  /*0020*/  S2UR UR6, SR_CTAID.X ;  /* 0x00000000000679c3 */ /* 0x000e220000002500 */
[----:B------:R-:W1:Y:S07]  /*0030*/  LDCU.64 UR4, c[0x0][0x358] ;  /* 0x00006b00ff0477ac */ /* 0x000e6e0008000a00 */
[----:B------:R-:W0:Y:S08]  /*0040*/  LDC R5, c[0x0][0x360] ;  /* 0x0000d800ff057b82 */ /* 0x000e300000000800 */
[----:B------:R-:W2:Y:S01]  /*0050*/  LDC.64 R2, c[0x0][0x380] ;  /* 0x0000e000ff027b82 */ /* 0x000ea20000000a00 */
[----:B0-----:R-:W-:Y:S01]  /*0060*/  IMAD R5, R5, UR6, R0 ;  /* 0x0000000605057c24 */ /* 0x001fe2000f8e0200 */
[----:B------:R-:W0:Y:S03]  /*0070*/  LDCU.64 UR6, c[0x0][0x388] ;  /* 0x00007100ff0677ac */ /* 0x000e260008000a00 */
[----:B--2---:R-:W-:-:S05]  /*0080*/  IMAD.WIDE R2, R5, 0x4, R2 ;  /* 0x0000000405027825 */ /* 0x004fca00078e0202 */
[----:B-1----:R-:W2:Y:S04]  /*0090*/  LDG.E R0, desc[UR4][R2.64+0x320000] ;  /* 0x3200000402007981 */ /* 0x002ea8000c1e1900 */
[----:B------:R-:W3:Y:S01]  /*00a0*/  LDG.E R4, desc[UR4][R2.64] ;  /* 0x0000000402047981 */ /* 0x000ee2000c1e1900 */
[----:B------:R-:W-:-:S05]  /*00b0*/  IMAD.SHL.U32 R5, R5, 0x4, RZ ;  /* 0x0000000405057824 */ /* 0x000fca00078e00ff */
[----:B------:R-:W-:Y:S01]  /*00c0*/  LOP3.LUT R5, R5, 0x7c, RZ, 0xc0, !PT ;  /* 0x0000007c05057812 */ /* 0x000fe200078ec0ff */
[----:B--2---:R-:W1:Y:S01]  /*00d0*/  F2I.TRUNC.NTZ R0, R0 ;  /* 0x0000000000007305 */ /* 0x004e62000020f100 */
[----:B---3--:R-:W-:Y:S04]  /*00e0*/  SHFL.DOWN PT, R7, R4, 0x10, 0x1f ;  /* 0x0a001f0004077f89 */ /* 0x008fe800000e0000 */
[----:B-1----:R-:W1:Y:S02]  /*00f0*/  SHFL.DOWN PT, R9, R0, 0x10, 0x1f ;  /* 0x0a001f0000097f89 */ /* 0x002e6400000e0000 */
[----:B-1----:R-:W-:Y:S02]  /*0100*/  ISETP.GT.AND P0, PT, R9, R0, PT ;  /* 0x000000000900720c */ /* 0x002fe40003f04270 */
[----:B------:R-:W-:-:S02]  /*0110*/  VIMNMX R9, PT, PT, R0, R9, !PT ;  /* 0x0000000900097248 */ /* 0x000fc40007fe0100 */
[----:B------:R-:W-:-:S03]  /*0120*/  SEL R7, R7, R4, P0 ;  /* 0x0000000407077207 */ /* 0x000fc60000000000 */
[----:B------:R-:W1:Y:S04]  /*0130*/  SHFL.DOWN PT, R8, R9, 0x8, 0x1f ;  /* 0x09001f0009087f89 */ /* 0x000e6800000e0000 */
[----:B------:R-:W2:Y:S01]  /*0140*/  SHFL.DOWN PT, R6, R7, 0x8, 0x1f ;  /* 0x09001f0007067f89 */ /* 0x000ea200000e0000 */
[----:B-1----:R-:W-:Y:S02]  /*0150*/  ISETP.GT.AND P0, PT, R8, R9, PT ;  /* 0x000000090800720c */ /* 0x002fe40003f04270 */
[----:B------:R-:W-:Y:S02]  /*0160*/  VIMNMX R8, PT, PT, R9, R8, !PT ;  /* 0x0000000809087248 */ /* 0x000fe40007fe0100 */
[----:B--2---:R-:W-:-:S03]  /*0170*/  SEL R6, R6, R7, P0 ;  /* 0x0000000706067207 */ /* 0x004fc60000000000 */
[----:B------:R-:W1:Y:S04]  /*0180*/  SHFL.DOWN PT, R11, R8, 0x4, 0x1f ;  /* 0x08801f00080b7f89 */ /* 0x000e6800000e0000 */
[----:B------:R-:W2:Y:S01]  /*0190*/  SHFL.DOWN PT, R3, R6, 0x4, 0x1f ;  /* 0x08801f0006037f89 */ /* 0x000ea200000e0000 */
[----:B-1----:R-:W-:Y:S02]  /*01a0*/  ISETP.GT.AND P0, PT, R11, R8, PT ;  /* 0x000000080b00720c */ /* 0x002fe40003f04270 */
[----:B------:R-:W-:Y:S02]  /*01b0*/  VIMNMX R11, PT, PT, R8, R11, !PT ;  /* 0x0000000b080b7248 */ /* 0x000fe40007fe0100 */
[----:B--2---:R-:W-:-:S03]  /*01c0*/  SEL R0, R3, R6, P0 ;  /* 0x0000000603007207 */ /* 0x004fc60000000000 */
[----:B------:R-:W1:Y:S04]  /*01d0*/  SHFL.DOWN PT, R2, R11, 0x2, 0x1f ;  /* 0x08401f000b027f89 */ /* 0x000e6800000e0000 */
[----:B------:R-:W2:Y:S01]  /*01e0*/  SHFL.DOWN PT, R3, R0, 0x2, 0x1f ;  /* 0x08401f0000037f89 */ /* 0x000ea200000e0000 */
[----:B-1----:R-:W-:Y:S02]  /*01f0*/  VIMNMX R7, PT, PT, R11, R2, !PT ;  /* 0x000000020b077248 */ /* 0x002fe40007fe0100 */
[----:B------:R-:W-:Y:S02]  /*0200*/  ISETP.GT.AND P0, PT, R2, R11, PT ;  /* 0x0000000b0200720c */ /* 0x000fe40003f04270 */
[----:B0-----:R-:W-:Y:S01]  /*0210*/  IADD3 R2, P1, PT, R5, UR6, RZ ;  /* 0x0000000605027c10 */ /* 0x001fe2000ff3e0ff */
[----:B------:R-:W0:Y:S01]  /*0220*/  SHFL.DOWN PT, R10, R7, 0x1, 0x1f ;  /* 0x08201f00070a7f89 */ /* 0x000e2200000e0000 */
[----:B--2---:R-:W-:-:S03]  /*0230*/  SEL R4, R3, R0, P0 ;  /* 0x0000000003047207 */ /* 0x004fc60000000000 */
[----:B------:R-:W-:Y:S02]  /*0240*/  IMAD.X R3, RZ, RZ, UR7, P1 ;  /* 0x00000007ff037e24 */ /* 0x000fe400088e06ff */
[----:B------:R-:W1:Y:S01]  /*0250*/  SHFL.DOWN PT, R9, R4, 0x1, 0x1f ;  /* 0x08201f0004097f89 */ /* 0x000e6200000e0000 */
[----:B0-----:R-:W-:Y:S02]  /*0260*/  ISETP.GT.AND P0, PT, R10, R7, PT ;  /* 0x000000070a00720c */ /* 0x001fe40003f04270 */
[----:B------:R-:W-:Y:S02]  /*0270*/  VIMNMX R10, PT, PT, R7, R10, !PT ;  /* 0x0000000a070a7248 */ /* 0x000fe40007fe0100 */
[----:B-1----:R-:W-:Y:S02]  /*0280*/  SEL R9, R9, R4, P0 ;  /* 0x0000000409097207 */ /* 0x002fe40000000000 */
[----:B------:R-:W-:-:S03]  /*0290*/  I2FP.F32.S32 R5, R10 ;  /* 0x0000000a00057245 */ /* 0x000fc60000201400 */
[----:B------:R-:W-:Y:S04]  /*02a0*/  STG.E desc[UR4][R2.64], R9 ;  /* 0x0000000902007986 */ /* 0x000fe8000c101904 */
[----:B------:R-:W-:Y:S01]  /*02b0*/  STG.E desc[UR4][R2.64+0x320000], R5 ;  /* 0x3200000502007986 */ /* 0x000fe2000c101904 */
[----:B------:R-:W-:Y:S05]  /*02c0*/  EXIT ;  /* 0x000000000000794d */ /* 0x000fea0003800000 */
.L_x_0:
[----:B------:R-:W-:-:S00]  /*02d0*/  BRA `(.L_x_0) ;  /* 0xfffffffc00fc7947 */ /* 0x000fc0000383ffff */
[----:B------:R-:W-:-:S00]  /*02e0*/  NOP ;  /* 0x0000000000007918 */ /* 0x000fc00000000000 */
        /* <DEDUP_REMOVED lines=9> */
.L_x_6:


//--------------------- .text._Z21maximumMark_SM_kernelP15student_recordsS0_ --------------------------
	.section	.text._Z21maximumMark_SM_kernelP15student_recordsS0_,"ax",@progbits
	.align	128
        .global         _Z21maximumMark_SM_kernelP15student_recordsS0_
        .type           _Z21maximumMark_SM_kernelP15student_recordsS0_,@function
        .size           _Z21maximumMark_SM_kernelP15student_recordsS0_,(.L_x_7 - _Z21maximumMark_SM_kernelP15student_recordsS0_)
        .other          _Z21maximumMark_SM_kernelP15student_recordsS0_,@"STO_CUDA_ENTRY STV_DEFAULT"
_Z21maximumMark_SM_kernelP15student_recordsS0_:
.text._Z21maximumMark_SM_kernelP15student_recordsS0_:
[----:B------:R-:W-:Y:S01]  /*0000*/  LDC R1, c[0x0][0x37c] ;  /* 0x0000df00ff017b82 */ /* 0x000fe20000000800 */
[----:B------:R-:W0:Y:S07]  /*0010*/  S2R R0, SR_TID.X ;  /* 0x0000000000007919 */ /* 0x000e2e0000002100 */
[----:B------:R-:W0:Y:S01]  /*0020*/  S2UR UR4, SR_CTAID.X ;  /* 0x00000000000479c3 */ /* 0x000e220000002500 */
[----:B------:R-:W1:Y:S07]  /*0030*/  LDCU.64 UR8, c[0x0][0x358] ;  /* 0x00006b00ff0877ac */ /* 0x000e6e0008000a00 */
[----:B------:R-:W0:Y:S08]  /*0040*/  LDC R5, c[0x0][0x360] ;  /* 0x0000d800ff057b82 */ /* 0x000e300000000800 */
[----:B------:R-:W2:Y:S01]  /*0050*/  LDC.64 R2, c[0x0][0x380] ;  /* 0x0000e000ff027b82 */ /* 0x000ea20000000a00 */
[----:B0-----:R-:W-:-:S04]  /*0060*/  IMAD R5, R5, UR4, R0 ;  /* 0x0000000405057c24 */ /* 0x001fc8000f8e0200 */
[----:B--2---:R-:W-:-:S05]  /*0070*/  IMAD.WIDE R2, R5, 0x4, R2 ;  /* 0x0000000405027825 */ /* 0x004fca00078e0202 */
[----:B-1----:R-:W2:Y:S04]  /*0080*/  LDG.E R0, desc[UR8][R2.64] ;  /* 0x0000000802007981 */ /* 0x002ea8000c1e1900 */
[----:B------:R0:W3:Y:S01]  /*0090*/  LDG.E R6, desc[UR8][R2.64+0x320000] ;  /* 0x3200000802067981 */ /* 0x0000e2000c1e1900 */
[----:B------:R-:W1:Y:S01]  /*00a0*/  S2UR UR6, SR_CgaCtaId ;  /* 0x00000000000679c3 */ /* 0x000e620000008800 */
[----:B------:R-:W-:Y:S01]  /*00b0*/  UMOV UR4, 0x400 ;  /* 0x0000040000047882 */ /* 0x000fe20000000000 */
[C---:B------:R-:W-:Y:S01]  /*00c0*/  IMAD.SHL.U32 R4, R5.reuse, 0x4, RZ ;  /* 0x0000000405047824 */ /* 0x040fe200078e00ff */
[----:B------:R-:W-:Y:S01]  /*00d0*/  UIADD3 UR5, UPT, UPT, UR4, 0x280, URZ ;  /* 0x0000028004057890 */ /* 0x000fe2000fffe0ff */
[----:B------:R-:W-:-:S03]  /*00e0*/  LOP3.LUT R8, R5, 0x1, RZ, 0xc0, !PT ;  /* 0x0000000105087812 */ /* 0x000fc600078ec0ff */
[----:B------:R-:W-:Y:S02]  /*00f0*/  LOP3.LUT R7, R4, 0x1fc, RZ, 0xc0, !PT ;  /* 0x000001fc04077812 */ /* 0x000fe400078ec0ff */
[----:B------:R-:W-:Y:S01]  /*0100*/  ISETP.NE.U32.AND P0, PT, R8, 0x1, PT ;  /* 0x000000010800780c */ /* 0x000fe20003f05070 */
[----:B-1----:R-:W-:Y:S02]  /*0110*/  ULEA UR4, UR6, UR4, 0x18 ;  /* 0x0000000406047291 */ /* 0x002fe4000f8ec0ff */
[----:B------:R-:W-:-:S04]  /*0120*/  ULEA UR5, UR6, UR5, 0x18 ;  /* 0x0000000506057291 */ /* 0x000fc8000f8ec0ff */
[C---:B0-----:R-:W-:Y:S02]  /*0130*/  VIADD R2, R7.reuse, UR4 ;  /* 0x0000000407027c36 */ /* 0x041fe40008000000 */
[----:B------:R-:W-:Y:S01]  /*0140*/  IADD3 R3, PT, PT, R7, UR5, RZ ;  /* 0x0000000507037c10 */ /* 0x000fe2000fffe0ff */
[----:B--2---:R0:W-:Y:S04]  /*0150*/  STS [R7+UR4], R0 ;  /* 0x0000000007007988 */ /* 0x0041e80008000804 */
[----:B---3--:R0:W-:Y:S04]  /*0160*/  STS [R7+UR5], R6 ;  /* 0x0000000607007988 */ /* 0x0081e80008000805 */
[----:B------:R-:W-:Y:S01]  /*0170*/  STS [UR4+0x480], RZ ;  /* 0x000480ffff007988 */ /* 0x000fe20008000804 */
[----:B------:R-:W-:Y:S06]  /*0180*/  BAR.SYNC.DEFER_BLOCKING 0x0 ;  /* 0x0000000000007b1d */ /* 0x000fec0000010000 */
[----:B------:R-:W-:Y:S05]  /*0190*/  @!P0 EXIT ;  /* 0x000000000000894d */ /* 0x000fea0003800000 */
[----:B0-----:R-:W-:Y:S01]  /*01a0*/  LDS R0, [R7+UR5] ;  /* 0x0000000507007984 */ /* 0x001fe20008000800 */
[----:B------:R-:W-:-:S03]  /*01b0*/  LOP3.LUT R5, R5, 0x7f, RZ, 0xc0, !PT ;  /* 0x0000007f05057812 */ /* 0x000fc600078ec0ff */
[----:B------:R-:W0:Y:S01]  /*01c0*/  LDS R9, [R7+UR5+0x4] ;  /* 0x0000040507097984 */ /* 0x000e220008000800 */
[----:B------:R-:W-:Y:S02]  /*01d0*/  SHF.R.U32.HI R5, RZ, 0x1, R5 ;  /* 0x00000001ff057819 */ /* 0x000fe40000011605 */
[----:B0-----:R-:W-:-:S04]  /*01e0*/  FSETP.GT.AND P0, PT, R0, R9, PT ;  /* 0x000000090000720b */ /* 0x001fc80003f04000 */
[----:B------:R-:W-:-:S05]  /*01f0*/  SEL R0, RZ, 0x4, P0 ;  /* 0x00000004ff007807 */ /* 0x000fca0000000000 */
[----:B------:R-:W-:Y:S01]  /*0200*/  IMAD.IADD R4, R2, 0x1, R0 ;  /* 0x0000000102047824 */ /* 0x000fe200078e0200 */
[----:B------:R-:W-:Y:S02]  /*0210*/  IADD3 R0, PT, PT, R3, R0, RZ ;  /* 0x0000000003007210 */ /* 0x000fe40007ffe0ff */
[----:B------:R-:W0:Y:S02]  /*0220*/  LDC.64 R2, c[0x0][0x388] ;  /* 0x0000e200ff027b82 */ /* 0x000e240000000a00 */
[----:B------:R-:W1:Y:S04]  /*0230*/  LDS R9, [R4] ;  /* 0x0000000004097984 */ /* 0x000e680000000800 */
[----:B------:R-:W2:Y:S01]  /*0240*/  LDS R11, [R0] ;  /* 0x00000000000b7984 */ /* 0x000ea20000000800 */
[----:B0-----:R-:W-:-:S05]  /*0250*/  IMAD.WIDE.U32 R2, R5, 0x4, R2 ;  /* 0x0000000405027825 */ /* 0x001fca00078e0002 */
[----:B-1----:R-:W-:Y:S04]  /*0260*/  STG.E desc[UR8][R2.64], R9 ;  /* 0x0000000902007986 */ /* 0x002fe8000c101908 */
[----:B--2---:R-:W-:Y:S01]  /*0270*/  STG.E desc[UR8][R2.64+0x320000], R11 ;  /* 0x3200000b02007986 */ /* 0x004fe2000c101908 */
[----:B------:R-:W-:Y:S05]  /*0280*/  EXIT ;  /* 0x000000000000794d */ /* 0x000fea0003800000 */
.L_x_1:
        /* <DEDUP_REMOVED lines=15> */
.L_x_7:


//--------------------- .text._Z28maximumMark_recursive_kernelP15student_recordsS0_ --------------------------
	.section	.text._Z28maximumMark_recursive_kernelP15student_recordsS0_,"ax",@progbits
	.align	128
        .global         _Z28maximumMark_recursive_kernelP15student_recordsS0_
        .type           _Z28maximumMark_recursive_kernelP15student_recordsS0_,@function
        .size           _Z28maximumMark_recursive_kernelP15student_recordsS0_,(.L_x_8 - _Z28maximumMark_recursive_kernelP15student_recordsS0_)
        .other          _Z28maximumMark_recursive_kernelP15student_recordsS0_,@"STO_CUDA_ENTRY STV_DEFAULT"
_Z28maximumMark_recursive_kernelP15student_recordsS0_:
.text._Z28maximumMark_recursive_kernelP15student_recordsS0_:
        /* <DEDUP_REMOVED lines=9> */
[----:B------:R-:W2:Y:S01]  /*0090*/  LDG.E R7, desc[UR6][R2.64+0x320000] ;  /* 0x3200000602077981 */ /* 0x000ea2000c1e1900 */
[----:B------:R-:W0:Y:S01]  /*00a0*/  S2UR UR5, SR_CgaCtaId ;  /* 0x00000000000579c3 */ /* 0x000e220000008800 */
[----:B------:R-:W-:Y:S01]  /*00b0*/  UMOV UR4, 0x400 ;  /* 0x0000040000047882 */ /* 0x000fe20000000000 */
[C---:B------:R-:W-:Y:S01]  /*00c0*/  IMAD.SHL.U32 R0, R5.reuse, 0x8, RZ ;  /* 0x0000000805007824 */ /* 0x040fe200078e00ff */
[----:B------:R-:W-:-:S04]  /*00d0*/  LOP3.LUT R4, R5, 0x1, RZ, 0xc0, !PT ;  /* 0x0000000105047812 */ /* 0x000fc800078ec0ff */
[----:B------:R-:W-:Y:S02]  /*00e0*/  LOP3.LUT R0, R0, 0x3f8, RZ, 0xc0, !PT ;  /* 0x000003f800007812 */ /* 0x000fe400078ec0ff */
[----:B------:R-:W-:Y:S01]  /*00f0*/  ISETP.NE.U32.AND P0, PT, R4, 0x1, PT ;  /* 0x000000010400780c */ /* 0x000fe20003f05070 */
[----:B0-----:R-:W-:-:S06]  /*0100*/  ULEA UR4, UR5, UR4, 0x18 ;  /* 0x0000000405047291 */ /* 0x001fcc000f8ec0ff */
[----:B------:R-:W-:-:S03]  /*0110*/  VIADD R4, R0, UR4 ;  /* 0x0000000400047c36 */ /* 0x000fc60008000000 */
[----:B--2---:R0:W-:Y:S04]  /*0120*/  STS.64 [R0+UR4], R6 ;  /* 0x0000000600007988 */ /* 0x0041e80008000a04 */
[----:B------:R-:W-:Y:S01]  /*0130*/  STS.64 [UR4+0x400], RZ ;  /* 0x000400ffff007988 */ /* 0x000fe20008000a04 */
[----:B------:R-:W-:Y:S06]  /*0140*/  BAR.SYNC.DEFER_BLOCKING 0x0 ;  /* 0x0000000000007b1d */ /* 0x000fec0000010000 */
[----:B------:R-:W-:Y:S05]  /*0150*/  @!P0 EXIT ;  /* 0x000000000000894d */ /* 0x000fea0003800000 */
[----:B------:R-:W-:Y:S01]  /*0160*/  LDS R2, [R0+UR4+0x4] ;  /* 0x0000040400027984 */ /* 0x000fe20008000800 */
[----:B0-----:R-:W-:Y:S02]  /*0170*/  IADD3 R6, PT, PT, R4, 0x8, RZ ;  /* 0x0000000804067810 */ /* 0x001fe40007ffe0ff */
[----:B------:R-:W-:Y:S01]  /*0180*/  SHF.R.S32.HI R5, RZ, 0x1, R5 ;  /* 0x00000001ff057819 */ /* 0x000fe20000011405 */
[----:B------:R-:W0:Y:S02]  /*0190*/  LDS R3, [R0+UR4+0xc] ;  /* 0x00000c0400037984 */ /* 0x000e240008000800 */
[----:B0-----:R-:W-:Y:S02]  /*01a0*/  FSETP.GT.AND P0, PT, R2, R3, PT ;  /* 0x000000030200720b */ /* 0x001fe40003f04000 */
[----:B------:R-:W0:Y:S11]  /*01b0*/  LDC.64 R2, c[0x0][0x388] ;  /* 0x0000e200ff027b82 */ /* 0x000e360000000a00 */
[----:B------:R-:W-:-:S06]  /*01c0*/  @P0 IMAD.MOV R6, RZ, RZ, R4 ;  /* 0x000000ffff060224 */ /* 0x000fcc00078e0204 */
[----:B------:R-:W1:Y:S01]  /*01d0*/  LDS.64 R6, [R6] ;  /* 0x0000000006067984 */ /* 0x000e620000000a00 */
[----:B0-----:R-:W-:-:S05]  /*01e0*/  IMAD.WIDE R2, R5, 0x4, R2 ;  /* 0x0000000405027825 */ /* 0x001fca00078e0202 */
[----:B-1----:R-:W-:Y:S04]  /*01f0*/  STG.E desc[UR6][R2.64], R6 ;  /* 0x0000000602007986 */ /* 0x002fe8000c101906 */
[----:B------:R-:W-:Y:S01]  /*0200*/  STG.E desc[UR6][R2.64+0x320000], R7 ;  /* 0x3200000702007986 */ /* 0x000fe2000c101906 */
[----:B------:R-:W-:Y:S05]  /*0210*/  EXIT ;  /* 0x000000000000794d */ /* 0x000fea0003800000 */
.L_x_2:
        /* <DEDUP_REMOVED lines=14> */
.L_x_8:


//--------------------- .text._Z25maximumMark_atomic_kernelP15student_records --------------------------
	.section	.text._Z25maximumMark_atomic_kernelP15student_records,"ax",@progbits
	.align	128
        .global         _Z25maximumMark_atomic_kernelP15student_records
        .type           _Z25maximumMark_atomic_kernelP15student_records,@function
        .size           _Z25maximumMark_atomic_kernelP15student_records,(.L_x_9 - _Z25maximumMark_atomic_kernelP15student_records)
        .other          _Z25maximumMark_atomic_kernelP15student_records,@"STO_CUDA_ENTRY STV_DEFAULT"
_Z25maximumMark_atomic_kernelP15student_records:
.text._Z25maximumMark_atomic_kernelP15student_records:
[----:B------:R-:W-:Y:S01]  /*0000*/  LDC R1, c[0x0][0x37c] ;  /* 0x0000df00ff017b82 */ /* 0x000fe20000000800 */
[----:B------:R-:W0:Y:S07]  /*0010*/  S2R R0, SR_TID.X ;  /* 0x0000000000007919 */ /* 0x000e2e0000002100 */
[----:B------:R-:W0:Y:S01]  /*0020*/  S2UR UR6, SR_CTAID.X ;  /* 0x00000000000679c3 */ /* 0x000e220000002500 */
[----:B------:R-:W1:Y:S07]  /*0030*/  LDCU.64 UR4, c[0x0][0x358] ;  /* 0x00006b00ff0477ac */ /* 0x000e6e0008000a00 */
[----:B------:R-:W0:Y:S08]  /*0040*/  LDC R7, c[0x0][0x360] ;  /* 0x0000d800ff077b82 */ /* 0x000e300000000800 */
[----:B------:R-:W2:Y:S08]  /*0050*/  LDC.64 R2, c[0x0][0x380] ;  /* 0x0000e000ff027b82 */ /* 0x000eb00000000a00 */
[----:B------:R-:W3:Y:S01]  /*0060*/  LDC.64 R4, c[0x4][RZ] ;  /* 0x01000000ff047b82 */ /* 0x000ee20000000a00 */
[----:B0-----:R-:W-:-:S04]  /*0070*/  IMAD R7, R7, UR6, R0 ;  /* 0x0000000607077c24 */ /* 0x001fc8000f8e0200 */
[----:B--2---:R-:W-:-:S05]  /*0080*/  IMAD.WIDE R2, R7, 0x4, R2 ;  /* 0x0000000407027825 */ /* 0x004fca00078e0202 */
[----:B-1----:R0:W5:Y:S04]  /*0090*/  LDG.E R9, desc[UR4][R2.64+0x320000] ;  /* 0x3200000402097981 */ /* 0x002168000c1e1900 */
[----:B---3--:R0:W5:Y:S04]  /*00a0*/  LDG.E R0, desc[UR4][R4.64] ;  /* 0x0000000404007981 */ /* 0x008168000c1e1900 */
[----:B------:R0:W5:Y:S01]  /*00b0*/  LDG.E R11, desc[UR4][R2.64] ;  /* 0x00000004020b7981 */ /* 0x000162000c1e1900 */
[----:B------:R-:W1:Y:S01]  /*00c0*/  LDC.64 R6, c[0x4][0x10] ;  /* 0x01000400ff067b82 */ /* 0x000e620000000a00 */
[----:B------:R-:W-:Y:S01]  /*00d0*/  HFMA2 R13, -RZ, RZ, 0, 5.9604644775390625e-08 ;  /* 0x00000001ff0d7431 */ /* 0x000fe200000001ff */
[----:B------:R-:W-:Y:S06]  /*00e0*/  BSSY B0, `(.L_x_3) ;  /* 0x0000006000007945 */ /* 0x000fec0003800000 */
.L_x_4:
[----:B------:R-:W-:Y:S01]  /*00f0*/  MOV R12, RZ ;  /* 0x000000ff000c7202 */ /* 0x000fe20000000f00 */
[----:B------:R-:W-:Y:S05]  /*0100*/  YIELD ;  /* 0x0000000000007946 */ /* 0x000fea0003800000 */
[----:B01----:R-:W2:Y:S02]  /*0110*/  ATOMG.E.CAS.STRONG.GPU PT, R2, [R6], R12, R13 ;  /* 0x0000000c060273a9 */ /* 0x003ea400001ee10d */
[----:B--2---:R-:W-:-:S13]  /*0120*/  ISETP.NE.AND P0, PT, R2, RZ, PT ;  /* 0x000000ff0200720c */ /* 0x004fda0003f05270 */
[----:B------:R-:W-:Y:S05]  /*0130*/  @P0 BRA `(.L_x_4) ;  /* 0xfffffffc00ec0947 */ /* 0x000fea000383ffff */
[----:B------:R-:W-:Y:S05]  /*0140*/  BSYNC B0 ;  /* 0x0000000000007941 */ /* 0x000fea0003800000 */
.L_x_3:
[----:B-----5:R-:W-:-:S13]  /*0150*/  FSETP.GEU.AND P0, PT, R0, R9, PT ;  /* 0x000000090000720b */ /* 0x020fda0003f0e000 */
[----:B------:R-:W0:Y:S02]  /*0160*/  @!P0 LDC.64 R2, c[0x4][0x8] ;  /* 0x01000200ff028b82 */ /* 0x000e240000000a00 */
[----:B0-----:R-:W-:Y:S04]  /*0170*/  @!P0 STG.E desc[UR4][R2.64], R11 ;  /* 0x0000000b02008986 */ /* 0x001fe8000c101904 */
[----:B------:R-:W-:Y:S04]  /*0180*/  @!P0 STG.E desc[UR4][R4.64], R9 ;  /* 0x0000000904008986 */ /* 0x000fe8000c101904 */
[----:B------:R-:W-:Y:S01]  /*0190*/  ATOMG.E.EXCH.STRONG.GPU PT, RZ, desc[UR4][R6.64], RZ ;  /* 0x800000ff06ff79a8 */ /* 0x000fe2000c1ef104 */
[----:B------:R-:W-:Y:S05]  /*01a0*/  EXIT ;  /* 0x000000000000794d */ /* 0x000fea0003800000 */
.L_x_5:
        /* <DEDUP_REMOVED lines=13> */
.L_x_9:


//--------------------- .nv.shared.reserved.0     --------------------------
	.section	.nv.shared.reserved.0,"aw",@nobits
	.weak		__nv_reservedSMEM_offset_0_alias
	.size		__nv_reservedSMEM_offset_0_alias, 0, 64
	.other		__nv_reservedSMEM_offset_0_alias,@"STO_CUDA_RESERVED_SHARED STV_DEFAULT"
__nv_reservedSMEM_offset_0_alias:
	.zero		0
	.zero		64


//--------------------- .nv.global                --------------------------
	.section	.nv.global,"aw",@nobits
	.align	4
.nv.global:
	.type		lock,@object
	.size		lock,(d_max_mark - lock)
lock:
	.zero		4
	.type		d_max_mark,@object
	.size		d_max_mark,(d_max_mark_student_id - d_max_mark)
d_max_mark:
	.zero		4
	.type		d_max_mark_student_id,@object
	.size		d_max_mark_student_id,(.L_1 - d_max_mark_student_id)
d_max_mark_student_id:
	.zero		4
.L_1:


//--------------------- .nv.shared._Z21maximumMark_SM_kernelP15student_recordsS0_ --------------------------
	.section	.nv.shared._Z21maximumMark_SM_kernelP15student_recordsS0_,"aw",@nobits
	.sectionflags	@""
	.align	128
.nv.shared._Z21maximumMark_SM_kernelP15student_recordsS0_:
	.zero		2180


//--------------------- .nv.shared._Z28maximumMark_recursive_kernelP15student_recordsS0_ --------------------------
	.section	.nv.shared._Z28maximumMark_recursive_kernelP15student_recordsS0_,"aw",@nobits
	.sectionflags	@""
	.align	4
.nv.shared._Z28maximumMark_recursive_kernelP15student_recordsS0_:
	.zero		2056


//--------------------- .nv.constant0._Z26maximumMark_shuffle_kernelP15student_recordsS0_ --------------------------
	.section	.nv.constant0._Z26maximumMark_shuffle_kernelP15student_recordsS0_,"a",@progbits
	.sectionflags	@""
	.align	4
.nv.constant0._Z26maximumMark_shuffle_kernelP15student_recordsS0_:
	.zero		912


//--------------------- .nv.constant0._Z21maximumMark_SM_kernelP15student_recordsS0_ --------------------------
	.section	.nv.constant0._Z21maximumMark_SM_kernelP15student_recordsS0_,"a",@progbits
	.sectionflags	@""
	.align	4
.nv.constant0._Z21maximumMark_SM_kernelP15student_recordsS0_:
	.zero		912


//--------------------- .nv.constant0._Z28maximumMark_recursive_kernelP15student_recordsS0_ --------------------------
	.section	.nv.constant0._Z28maximumMark_recursive_kernelP15student_recordsS0_,"a",@progbits
	.sectionflags	@""
	.align	4
.nv.constant0._Z28maximumMark_recursive_kernelP15student_recordsS0_:
	.zero		912


//--------------------- .nv.constant0._Z25maximumMark_atomic_kernelP15student_records --------------------------
	.section	.nv.constant0._Z25maximumMark_atomic_kernelP15student_records,"a",@progbits
	.sectionflags	@""
	.align	4
.nv.constant0._Z25maximumMark_atomic_kernelP15student_records:
	.zero		904


//--------------------- SYMBOLS --------------------------

	.type		.nv.reservedSmem.offset0,@object
	.size		.nv.reservedSmem.offset0,0x4
	.type		.nv.reservedSmem.cap,@object
	.size		.nv.reservedSmem.cap,0x4
